//
// Generated by NVIDIA NVVM Compiler
//
// Compiler Build ID: CL-36424714
// Cuda compilation tools, release 13.0, V13.0.88
// Based on NVVM 20.0.0
//

.version 9.0
.target sm_100
.address_size 64

	// .globl	_Z10vector_addPKfS0_Pfm

.visible .entry _Z10vector_addPKfS0_Pfm(
	.param .u64 .ptr .align 1 _Z10vector_addPKfS0_Pfm_param_0,
	.param .u64 .ptr .align 1 _Z10vector_addPKfS0_Pfm_param_1,
	.param .u64 .ptr .align 1 _Z10vector_addPKfS0_Pfm_param_2,
	.param .u64 _Z10vector_addPKfS0_Pfm_param_3
)
{
	.reg .pred 	%p<2>;
	.reg .b32 	%r<5>;
	.reg .b32 	%f<4>;
	.reg .b64 	%rd<13>;

	ld.param.u64 	%rd2, [_Z10vector_addPKfS0_Pfm_param_0];
	ld.param.u64 	%rd3, [_Z10vector_addPKfS0_Pfm_param_1];
	ld.param.u64 	%rd4, [_Z10vector_addPKfS0_Pfm_param_2];
	ld.param.u64 	%rd5, [_Z10vector_addPKfS0_Pfm_param_3];
	mov.u32 	%r1, %tid.x;
	mov.u32 	%r2, %ntid.x;
	mov.u32 	%r3, %ctaid.x;
	mad.lo.s32 	%r4, %r2, %r3, %r1;
	cvt.u64.u32 	%rd1, %r4;
	setp.le.u64 	%p1, %rd5, %rd1;
	@%p1 bra 	$L__BB0_2;
	cvta.to.global.u64 	%rd6, %rd2;
	cvta.to.global.u64 	%rd7, %rd3;
	cvta.to.global.u64 	%rd8, %rd4;
	shl.b64 	%rd9, %rd1, 2;
	add.s64 	%rd10, %rd6, %rd9;
	ld.global.f32 	%f1, [%rd10];
	add.s64 	%rd11, %rd7, %rd9;
	ld.global.f32 	%f2, [%rd11];
	add.f32 	%f3, %f1, %f2;
	add.s64 	%rd12, %rd8, %rd9;
	st.global.f32 	[%rd12], %f3;
$L__BB0_2:
	ret;

}


// ===== COMPILED SASS (sm_100) =====

	.target	sm_100

	.elftype	@"ET_EXEC"


//--------------------- .note.nv.tkinfo           --------------------------
	.section	.note.nv.tkinfo,"",@"SHT_NOTE"
	.sectionflags	@"SHF_NOTE_NV_TKINFO"
	.tkinfo
        /*0018*/ 	.word	0x00000002
        /*0030*/ 	.string	""
        /*0030*/ 	.string	"ptxas"
        /*0030*/ 	.string	"Cuda compilation tools, release 13.0, V13.0.88"
        /*0030*/ 	.string	"Build cuda_13.0.r13.0/compiler.36424714_0"
        /*0030*/ 	.string	"-arch sm_100 -m 64 "



//--------------------- .note.nv.cuinfo           --------------------------
	.section	.note.nv.cuinfo,"",@"SHT_NOTE"
	.sectionflags	@"SHF_NOTE_NV_CUINFO"
        /*0018*/ 	.short	0x0002
        /*001a*/ 	.short	0x0064
        /*001c*/ 	.short	0x0082
	.zero		2


//--------------------- .nv.info                  --------------------------
	.section	.nv.info,"",@"SHT_CUDA_INFO"
	.align	4


	//----- nvinfo : EIATTR_REGCOUNT
	.align		4
        /*0000*/ 	.byte	0x04, 0x2f
        /*0002*/ 	.short	(.L_1 - .L_0)
	.align		4
.L_0:
        /*0004*/ 	.word	index@(_Z10vector_addPKfS0_Pfm)
        /*0008*/ 	.word	0x0000000c


	//----- nvinfo : EIATTR_FRAME_SIZE
	.align		4
.L_1:
        /*000c*/ 	.byte	0x04, 0x11
        /*000e*/ 	.short	(.L_3 - .L_2)
	.align		4
.L_2:
        /*0010*/ 	.word	index@(_Z10vector_addPKfS0_Pfm)
        /*0014*/ 	.word	0x00000000


	//----- nvinfo : EIATTR_MIN_STACK_SIZE
	.align		4
.L_3:
        /*0018*/ 	.byte	0x04, 0x12
        /*001a*/ 	.short	(.L_5 - .L_4)
	.align		4
.L_4:
        /*001c*/ 	.word	index@(_Z10vector_addPKfS0_Pfm)
        /*0020*/ 	.word	0x00000000
.L_5:


//--------------------- .nv.compat                --------------------------
	.section	.nv.compat,"",@"SHT_CUDA_COMPAT_INFO"
	.align	4
        /*0000*/ 	.byte	0x02, 0x09, 0x00, 0x00, 0x02, 0x02, 0x01, 0x00, 0x02, 0x05, 0x05, 0x00, 0x03, 0x07, 0x01, 0x01
        /*0010*/ 	.byte	0x02, 0x03, 0x00, 0x00, 0x02, 0x06, 0x01, 0x00, 0x04, 0x0b, 0x08, 0x00, 0x09, 0x00, 0x00, 0x00
        /*0020*/ 	.byte	0x00, 0x00, 0x00, 0x00


//--------------------- .nv.info._Z10vector_addPKfS0_Pfm --------------------------
	.section	.nv.info._Z10vector_addPKfS0_Pfm,"",@"SHT_CUDA_INFO"
	.sectionflags	@""
	.align	4


	//----- nvinfo : EIATTR_CUDA_API_VERSION
	.align		4
        /*0000*/ 	.byte	0x04, 0x37
        /*0002*/ 	.short	(.L_7 - .L_6)
.L_6:
        /*0004*/ 	.word	0x00000082


	//----- nvinfo : EIATTR_KPARAM_INFO
	.align		4
.L_7:
        /*0008*/ 	.byte	0x04, 0x17
        /*000a*/ 	.short	(.L_9 - .L_8)
.L_8:
        /*000c*/ 	.word	0x00000000
        /*0010*/ 	.short	0x0003
        /*0012*/ 	.short	0x0018
        /*0014*/ 	.byte	0x00, 0xf0, 0x21, 0x00


	//----- nvinfo : EIATTR_KPARAM_INFO
	.align		4
.L_9:
        /*0018*/ 	.byte	0x04, 0x17
        /*001a*/ 	.short	(.L_11 - .L_10)
.L_10:
        /*001c*/ 	.word	0x00000000
        /*0020*/ 	.short	0x0002
        /*0022*/ 	.short	0x0010
        /*0024*/ 	.byte	0x00, 0xf5, 0x21, 0x00


	//----- nvinfo : EIATTR_KPARAM_INFO
	.align		4
.L_11:
        /*0028*/ 	.byte	0x04, 0x17
        /*002a*/ 	.short	(.L_13 - .L_12)
.L_12:
        /*002c*/ 	.word	0x00000000
        /*0030*/ 	.short	0x0001
        /*0032*/ 	.short	0x0008
        /*0034*/ 	.byte	0x00, 0xf5, 0x21, 0x00


	//----- nvinfo : EIATTR_KPARAM_INFO
	.align		4
.L_13:
        /*0038*/ 	.byte	0x04, 0x17
        /*003a*/ 	.short	(.L_15 - .L_14)
.L_14:
        /*003c*/ 	.word	0x00000000
        /*0040*/ 	.short	0x0000
        /*0042*/ 	.short	0x0000
        /*0044*/ 	.byte	0x00, 0xf5, 0x21, 0x00


	//----- nvinfo : EIATTR_SPARSE_MMA_MASK
	.align		4
.L_15:
        /*0048*/ 	.byte	0x03, 0x50
        /*004a*/ 	.short	0x0000


	//----- nvinfo : EIATTR_MAXREG_COUNT
	.align		4
        /*004c*/ 	.byte	0x03, 0x1b
        /*004e*/ 	.short	0x00ff


	//----- nvinfo : EIATTR_MERCURY_ISA_VERSION
	.align		4
        /*0050*/ 	.byte	0x03, 0x5f
        /*0052*/ 	.short	0x0101


	//----- nvinfo : EIATTR_VRC_CTA_INIT_COUNT
	.align		4
        /*0054*/ 	.byte	0x02, 0x4a
	.zero		1
	.zero		1


	//----- nvinfo : EIATTR_EXIT_INSTR_OFFSETS
	.align		4
        /*0058*/ 	.byte	0x04, 0x1c
        /*005a*/ 	.short	(.L_17 - .L_16)


	//   ....[0]....
.L_16:
        /*005c*/ 	.word	0x00000080


	//   ....[1]....
        /*0060*/ 	.word	0x00000180


	//----- nvinfo : EIATTR_CBANK_PARAM_SIZE
	.align		4
.L_17:
        /*0064*/ 	.byte	0x03, 0x19
        /*0066*/ 	.short	0x0020


	//----- nvinfo : EIATTR_PARAM_CBANK
	.align		4
        /*0068*/ 	.byte	0x04, 0x0a
        /*006a*/ 	.short	(.L_19 - .L_18)
	.align		4
.L_18:
        /*006c*/ 	.word	index@(.nv.constant0._Z10vector_addPKfS0_Pfm)
        /*0070*/ 	.short	0x0380
        /*0072*/ 	.short	0x0020


	//----- nvinfo : EIATTR_SW_WAR
	.align		4
.L_19:
        /*0074*/ 	.byte	0x04, 0x36
        /*0076*/ 	.short	(.L_21 - .L_20)
.L_20:
        /*0078*/ 	.word	0x00000008
.L_21:


//--------------------- .nv.callgraph             --------------------------
	.section	.nv.callgraph,"",@"SHT_CUDA_CALLGRAPH"
	.align	4
	.sectionentsize	8
	.align		4
        /*0000*/ 	.word	0x00000000
	.align		4
        /*0004*/ 	.word	0xffffffff
	.align		4
        /*0008*/ 	.word	0x00000000
	.align		4
        /*000c*/ 	.word	0xfffffffe
	.align		4
        /*0010*/ 	.word	0x00000000
	.align		4
        /*0014*/ 	.word	0xfffffffd
	.align		4
        /*0018*/ 	.word	0x00000000
	.align		4
        /*001c*/ 	.word	0xfffffffc


//--------------------- .text._Z10vector_addPKfS0_Pfm --------------------------
	.section	.text._Z10vector_addPKfS0_Pfm,"ax",@progbits
	.align	128
        .global         _Z10vector_addPKfS0_Pfm
        .type           _Z10vector_addPKfS0_Pfm,@function
        .size           _Z10vector_addPKfS0_Pfm,(.L_x_1 - _Z10vector_addPKfS0_Pfm)
        .other          _Z10vector_addPKfS0_Pfm,@"STO_CUDA_ENTRY STV_DEFAULT"
_Z10vector_addPKfS0_Pfm:
.text._Z10vector_addPKfS0_Pfm:
[----:B------:R-:W-:Y:S01]  /*0000*/  LDC R1, c[0x0][0x37c] ;  /* 0x0000df00ff017b82 */ /* 0x000fe20000000800 */
[----:B------:R-:W0:Y:S01]  /*0010*/  S2R R0, SR_TID.X ;  /* 0x0000000000007919 */ /* 0x000e220000002100 */
[----:B------:R-:W0:Y:S01]  /*0020*/  LDCU UR4, c[0x0][0x360] ;  /* 0x00006c00ff0477ac */ /* 0x000e220008000800 */
[----:B------:R-:W0:Y:S01]  /*0030*/  S2R R3, SR_CTAID.X ;  /* 0x0000000000037919 */ /* 0x000e220000002500 */
[----:B------:R-:W1:Y:S01]  /*0040*/  LDCU.64 UR6, c[0x0][0x398] ;  /* 0x00007300ff0677ac */ /* 0x000e620008000a00 */
[----:B0-----:R-:W-:-:S05]  /*0050*/  IMAD R0, R3, UR4, R0 ;  /* 0x0000000403007c24 */ /* 0x001fca000f8e0200 */
[----:B-1----:R-:W-:-:S04]  /*0060*/  ISETP.GE.U32.AND P0, PT, R0, UR6, PT ;  /* 0x0000000600007c0c */ /* 0x002fc8000bf06070 */
[----:B------:R-:W-:-:S13]  /*0070*/  ISETP.GE.U32.AND.EX P0, PT, RZ, UR7, PT, P0 ;  /* 0x00000007ff007c0c */ /* 0x000fda000bf06100 */
[----:B------:R-:W-:Y:S05]  /*0080*/  @P0 EXIT ;  /* 0x000000000000094d */ /* 0x000fea0003800000 */
[----:B------:R-:W0:Y:S01]  /*0090*/  LDCU.128 UR8, c[0x0][0x380] ;  /* 0x00007000ff0877ac */ /* 0x000e220008000c00 */
[----:B------:R-:W-:Y:S01]  /*00a0*/  IMAD.SHL.U32 R6, R0, 0x4, RZ ;  /* 0x0000000400067824 */ /* 0x000fe200078e00ff */
[----:B------:R-:W-:Y:S01]  /*00b0*/  SHF.R.U32.HI R0, RZ, 0x1e, R0 ;  /* 0x0000001eff007819 */ /* 0x000fe20000011600 */
[----:B------:R-:W1:Y:S01]  /*00c0*/  LDCU.64 UR4, c[0x0][0x358] ;  /* 0x00006b00ff0477ac */ /* 0x000e620008000a00 */
[----:B------:R-:W2:Y:S02]  /*00d0*/  LDCU.64 UR6, c[0x0][0x390] ;  /* 0x00007200ff0677ac */ /* 0x000ea40008000a00 */
[C---:B0-----:R-:W-:Y:S02]  /*00e0*/  IADD3 R4, P1, PT, R6.reuse, UR10, RZ ;  /* 0x0000000a06047c10 */ /* 0x041fe4000ff3e0ff */
[----:B------:R-:W-:Y:S02]  /*00f0*/  IADD3 R2, P0, PT, R6, UR8, RZ ;  /* 0x0000000806027c10 */ /* 0x000fe4000ff1e0ff */
[----:B------:R-:W-:-:S02]  /*0100*/  IADD3.X R5, PT, PT, R0, UR11, RZ, P1, !PT ;  /* 0x0000000b00057c10 */ /* 0x000fc40008ffe4ff */
[----:B------:R-:W-:-:S04]  /*0110*/  IADD3.X R3, PT, PT, R0, UR9, RZ, P0, !PT ;  /* 0x0000000900037c10 */ /* 0x000fc800087fe4ff */
[----:B-1----:R-:W3:Y:S04]  /*0120*/  LDG.E R5, desc[UR4][R4.64] ;  /* 0x0000000404057981 */ /* 0x002ee8000c1e1900 */
[----:B------:R-:W3:Y:S01]  /*0130*/  LDG.E R2, desc[UR4][R2.64] ;  /* 0x0000000402027981 */ /* 0x000ee2000c1e1900 */
[----:B--2---:R-:W-:-:S04]  /*0140*/  IADD3 R6, P0, PT, R6, UR6, RZ ;  /* 0x0000000606067c10 */ /* 0x004fc8000ff1e0ff */
[----:B------:R-:W-:Y:S01]  /*0150*/  IADD3.X R7, PT, PT, R0, UR7, RZ, P0, !PT ;  /* 0x0000000700077c10 */ /* 0x000fe200087fe4ff */
[----:B---3--:R-:W-:-:S05]  /*0160*/  FADD R9, R2, R5 ;  /* 0x0000000502097221 */ /* 0x008fca0000000000 */
[----:B------:R-:W-:Y:S01]  /*0170*/  STG.E desc[UR4][R6.64], R9 ;  /* 0x0000000906007986 */ /* 0x000fe2000c101904 */
[----:B------:R-:W-:Y:S05]  /*0180*/  EXIT ;  /* 0x000000000000794d */ /* 0x000fea0003800000 */
.L_x_0:
[----:B------:R-:W-:-:S00]  /*0190*/  BRA `(.L_x_0) ;  /* 0xfffffffc00fc7947 */ /* 0x000fc0000383ffff */
[----:B------:R-:W-:-:S00]  /*01a0*/  NOP ;  /* 0x0000000000007918 */ /* 0x000fc00000000000 */
        /* <DEDUP_REMOVED lines=13> */
.L_x_1:


//--------------------- .nv.shared.reserved.0     --------------------------
	.section	.nv.shared.reserved.0,"aw",@nobits
	.weak		__nv_reservedSMEM_offset_0_alias
	.size		__nv_reservedSMEM_offset_0_alias, 0, 64
	.other		__nv_reservedSMEM_offset_0_alias,@"STO_CUDA_RESERVED_SHARED STV_DEFAULT"
__nv_reservedSMEM_offset_0_alias:
	.zero		0
	.zero		64


//--------------------- .nv.constant0._Z10vector_addPKfS0_Pfm --------------------------
	.section	.nv.constant0._Z10vector_addPKfS0_Pfm,"a",@progbits
	.sectionflags	@""
	.align	4
.nv.constant0._Z10vector_addPKfS0_Pfm:
	.zero		928


//--------------------- SYMBOLS --------------------------

	.type		.nv.reservedSmem.offset0,@object
	.size		.nv.reservedSmem.offset0,0x4
